//
// Generated by NVIDIA NVVM Compiler
//
// Compiler Build ID: CL-36424714
// Cuda compilation tools, release 13.0, V13.0.88
// Based on NVVM 20.0.0
//

.version 9.0
.target sm_100
.address_size 64

	// .globl	_Z10blurKernelPhS_ii

.visible .entry _Z10blurKernelPhS_ii(
	.param .u64 .ptr .align 1 _Z10blurKernelPhS_ii_param_0,
	.param .u64 .ptr .align 1 _Z10blurKernelPhS_ii_param_1,
	.param .u32 _Z10blurKernelPhS_ii_param_2,
	.param .u32 _Z10blurKernelPhS_ii_param_3
)
{
	.reg .pred 	%p<81>;
	.reg .b16 	%rs<4>;
	.reg .b32 	%r<206>;
	.reg .b64 	%rd<33>;

	ld.param.u64 	%rd9, [_Z10blurKernelPhS_ii_param_0];
	ld.param.u64 	%rd8, [_Z10blurKernelPhS_ii_param_1];
	ld.param.u32 	%r110, [_Z10blurKernelPhS_ii_param_2];
	ld.param.u32 	%r112, [_Z10blurKernelPhS_ii_param_3];
	cvta.to.global.u64 	%rd1, %rd9;
	mov.u32 	%r113, %ctaid.x;
	mov.u32 	%r114, %ntid.x;
	mov.u32 	%r115, %tid.x;
	mad.lo.s32 	%r1, %r113, %r114, %r115;
	mov.u32 	%r116, %ctaid.y;
	mov.u32 	%r117, %ntid.y;
	mov.u32 	%r118, %tid.y;
	mad.lo.s32 	%r119, %r116, %r117, %r118;
	setp.ge.s32 	%p6, %r1, %r110;
	setp.ge.s32 	%p7, %r119, %r112;
	or.pred  	%p8, %p6, %p7;
	@%p8 bra 	$L__BB0_52;
	add.s32 	%r121, %r119, -2;
	setp.gt.u32 	%p9, %r119, 1;
	setp.lt.s32 	%p10, %r121, %r112;
	and.pred  	%p1, %p9, %p10;
	mul.lo.s32 	%r3, %r121, %r110;
	add.s32 	%r122, %r1, -2;
	setp.gt.s32 	%p11, %r1, 1;
	setp.lt.s32 	%p12, %r122, %r110;
	and.pred  	%p2, %p11, %p12;
	and.pred  	%p14, %p1, %p2;
	cvt.s64.s32 	%rd10, %r3;
	cvt.s64.s32 	%rd2, %r1;
	add.s64 	%rd11, %rd2, %rd10;
	add.s64 	%rd3, %rd1, %rd11;
	mov.b32 	%r158, 0;
	not.pred 	%p15, %p14;
	mov.u32 	%r159, %r158;
	@%p15 bra 	$L__BB0_3;
	ld.global.u8 	%r158, [%rd3+-2];
	mov.b32 	%r159, 1;
$L__BB0_3:
	setp.gt.s32 	%p16, %r1, 0;
	setp.le.s32 	%p17, %r1, %r110;
	and.pred  	%p3, %p16, %p17;
	and.pred  	%p18, %p1, %p3;
	not.pred 	%p19, %p18;
	@%p19 bra 	$L__BB0_5;
	ld.global.u8 	%r124, [%rd3+-1];
	add.s32 	%r158, %r158, %r124;
	add.s32 	%r159, %r159, 1;
$L__BB0_5:
	setp.lt.s32 	%p20, %r1, 0;
	not.pred 	%p21, %p1;
	or.pred  	%p22, %p21, %p20;
	@%p22 bra 	$L__BB0_7;
	add.s32 	%r125, %r1, %r3;
	cvt.s64.s32 	%rd12, %r125;
	add.s64 	%rd13, %rd1, %rd12;
	ld.global.u8 	%r126, [%rd13];
	add.s32 	%r158, %r158, %r126;
	add.s32 	%r159, %r159, 1;
$L__BB0_7:
	add.s32 	%r127, %r1, 1;
	setp.gt.s32 	%p23, %r1, -2;
	setp.lt.s32 	%p24, %r127, %r110;
	and.pred  	%p4, %p23, %p24;
	and.pred  	%p25, %p1, %p4;
	not.pred 	%p26, %p25;
	@%p26 bra 	$L__BB0_9;
	ld.global.u8 	%r128, [%rd3+1];
	add.s32 	%r158, %r158, %r128;
	add.s32 	%r159, %r159, 1;
$L__BB0_9:
	add.s32 	%r129, %r1, 2;
	setp.gt.s32 	%p27, %r1, -3;
	setp.lt.s32 	%p28, %r129, %r110;
	and.pred  	%p5, %p27, %p28;
	and.pred  	%p29, %p1, %p5;
	not.pred 	%p30, %p29;
	@%p30 bra 	$L__BB0_11;
	ld.global.u8 	%r130, [%rd3+2];
	add.s32 	%r158, %r158, %r130;
	add.s32 	%r159, %r159, 1;
$L__BB0_11:
	add.s32 	%r23, %r119, -1;
	setp.ge.u32 	%p31, %r23, %r112;
	add.s32 	%r24, %r3, %r110;
	not.pred 	%p32, %p2;
	cvt.s64.s32 	%rd14, %r24;
	add.s64 	%rd15, %rd2, %rd14;
	add.s64 	%rd4, %rd1, %rd15;
	or.pred  	%p33, %p31, %p32;
	@%p33 bra 	$L__BB0_13;
	ld.global.u8 	%r131, [%rd4+-2];
	add.s32 	%r158, %r158, %r131;
	add.s32 	%r159, %r159, 1;
$L__BB0_13:
	setp.ge.u32 	%p34, %r23, %r112;
	not.pred 	%p35, %p3;
	or.pred  	%p36, %p34, %p35;
	@%p36 bra 	$L__BB0_15;
	ld.global.u8 	%r132, [%rd4+-1];
	add.s32 	%r158, %r158, %r132;
	add.s32 	%r159, %r159, 1;
$L__BB0_15:
	setp.ge.u32 	%p37, %r23, %r112;
	setp.lt.s32 	%p38, %r1, 0;
	or.pred  	%p39, %p37, %p38;
	@%p39 bra 	$L__BB0_17;
	add.s32 	%r133, %r1, %r24;
	cvt.s64.s32 	%rd16, %r133;
	add.s64 	%rd17, %rd1, %rd16;
	ld.global.u8 	%r134, [%rd17];
	add.s32 	%r158, %r158, %r134;
	add.s32 	%r159, %r159, 1;
$L__BB0_17:
	setp.ge.u32 	%p40, %r23, %r112;
	not.pred 	%p41, %p4;
	or.pred  	%p42, %p40, %p41;
	@%p42 bra 	$L__BB0_19;
	ld.global.u8 	%r135, [%rd4+1];
	add.s32 	%r158, %r158, %r135;
	add.s32 	%r159, %r159, 1;
$L__BB0_19:
	setp.ge.u32 	%p43, %r23, %r112;
	not.pred 	%p44, %p5;
	or.pred  	%p45, %p43, %p44;
	@%p45 bra 	$L__BB0_21;
	ld.global.u8 	%r136, [%rd4+2];
	add.s32 	%r158, %r158, %r136;
	add.s32 	%r159, %r159, 1;
$L__BB0_21:
	add.s32 	%r45, %r24, %r110;
	cvt.s64.s32 	%rd18, %r45;
	add.s64 	%rd19, %rd2, %rd18;
	add.s64 	%rd5, %rd1, %rd19;
	not.pred 	%p46, %p2;
	@%p46 bra 	$L__BB0_23;
	ld.global.u8 	%r137, [%rd5+-2];
	add.s32 	%r158, %r158, %r137;
	add.s32 	%r159, %r159, 1;
$L__BB0_23:
	not.pred 	%p47, %p3;
	@%p47 bra 	$L__BB0_25;
	ld.global.u8 	%r138, [%rd5+-1];
	add.s32 	%r158, %r158, %r138;
	add.s32 	%r159, %r159, 1;
$L__BB0_25:
	setp.lt.s32 	%p48, %r1, 0;
	@%p48 bra 	$L__BB0_27;
	add.s32 	%r139, %r1, %r45;
	cvt.s64.s32 	%rd20, %r139;
	add.s64 	%rd21, %rd1, %rd20;
	ld.global.u8 	%r140, [%rd21];
	add.s32 	%r158, %r158, %r140;
	add.s32 	%r159, %r159, 1;
$L__BB0_27:
	not.pred 	%p49, %p4;
	@%p49 bra 	$L__BB0_29;
	ld.global.u8 	%r141, [%rd5+1];
	add.s32 	%r158, %r158, %r141;
	add.s32 	%r159, %r159, 1;
$L__BB0_29:
	@%p44 bra 	$L__BB0_31;
	ld.global.u8 	%r142, [%rd5+2];
	add.s32 	%r158, %r158, %r142;
	add.s32 	%r159, %r159, 1;
$L__BB0_31:
	add.s32 	%r66, %r119, 1;
	setp.ge.u32 	%p51, %r66, %r112;
	add.s32 	%r67, %r45, %r110;
	not.pred 	%p52, %p2;
	cvt.s64.s32 	%rd22, %r67;
	add.s64 	%rd23, %rd2, %rd22;
	add.s64 	%rd6, %rd1, %rd23;
	or.pred  	%p53, %p51, %p52;
	@%p53 bra 	$L__BB0_33;
	ld.global.u8 	%r143, [%rd6+-2];
	add.s32 	%r158, %r158, %r143;
	add.s32 	%r159, %r159, 1;
$L__BB0_33:
	setp.ge.u32 	%p54, %r66, %r112;
	not.pred 	%p55, %p3;
	or.pred  	%p56, %p54, %p55;
	@%p56 bra 	$L__BB0_35;
	ld.global.u8 	%r144, [%rd6+-1];
	add.s32 	%r158, %r158, %r144;
	add.s32 	%r159, %r159, 1;
$L__BB0_35:
	setp.ge.u32 	%p57, %r66, %r112;
	setp.lt.s32 	%p58, %r1, 0;
	or.pred  	%p59, %p57, %p58;
	@%p59 bra 	$L__BB0_37;
	add.s32 	%r145, %r1, %r67;
	cvt.s64.s32 	%rd24, %r145;
	add.s64 	%rd25, %rd1, %rd24;
	ld.global.u8 	%r146, [%rd25];
	add.s32 	%r158, %r158, %r146;
	add.s32 	%r159, %r159, 1;
$L__BB0_37:
	setp.ge.u32 	%p60, %r66, %r112;
	not.pred 	%p61, %p4;
	or.pred  	%p62, %p60, %p61;
	@%p62 bra 	$L__BB0_39;
	ld.global.u8 	%r147, [%rd6+1];
	add.s32 	%r158, %r158, %r147;
	add.s32 	%r159, %r159, 1;
$L__BB0_39:
	setp.ge.u32 	%p63, %r66, %r112;
	not.pred 	%p64, %p5;
	or.pred  	%p65, %p63, %p64;
	@%p65 bra 	$L__BB0_41;
	ld.global.u8 	%r148, [%rd6+2];
	add.s32 	%r158, %r158, %r148;
	add.s32 	%r159, %r159, 1;
$L__BB0_41:
	add.s32 	%r88, %r119, 2;
	setp.ge.u32 	%p66, %r88, %r112;
	add.s32 	%r89, %r67, %r110;
	not.pred 	%p67, %p2;
	cvt.s64.s32 	%rd26, %r89;
	add.s64 	%rd27, %rd2, %rd26;
	add.s64 	%rd7, %rd1, %rd27;
	or.pred  	%p68, %p66, %p67;
	@%p68 bra 	$L__BB0_43;
	ld.global.u8 	%r149, [%rd7+-2];
	add.s32 	%r158, %r158, %r149;
	add.s32 	%r159, %r159, 1;
$L__BB0_43:
	setp.ge.u32 	%p69, %r88, %r112;
	not.pred 	%p70, %p3;
	or.pred  	%p71, %p69, %p70;
	@%p71 bra 	$L__BB0_45;
	ld.global.u8 	%r150, [%rd7+-1];
	add.s32 	%r158, %r158, %r150;
	add.s32 	%r159, %r159, 1;
$L__BB0_45:
	setp.ge.u32 	%p72, %r88, %r112;
	setp.lt.s32 	%p73, %r1, 0;
	or.pred  	%p74, %p72, %p73;
	@%p74 bra 	$L__BB0_47;
	add.s32 	%r151, %r1, %r89;
	cvt.s64.s32 	%rd28, %r151;
	add.s64 	%rd29, %rd1, %rd28;
	ld.global.u8 	%r152, [%rd29];
	add.s32 	%r158, %r158, %r152;
	add.s32 	%r159, %r159, 1;
$L__BB0_47:
	setp.ge.u32 	%p75, %r88, %r112;
	not.pred 	%p76, %p4;
	or.pred  	%p77, %p75, %p76;
	@%p77 bra 	$L__BB0_49;
	ld.global.u8 	%r153, [%rd7+1];
	add.s32 	%r158, %r158, %r153;
	add.s32 	%r159, %r159, 1;
$L__BB0_49:
	setp.ge.u32 	%p78, %r88, %r112;
	or.pred  	%p80, %p78, %p64;
	@%p80 bra 	$L__BB0_51;
	ld.global.u8 	%r154, [%rd7+2];
	add.s32 	%r158, %r158, %r154;
	add.s32 	%r159, %r159, 1;
$L__BB0_51:
	cvt.u16.u32 	%rs1, %r158;
	cvt.u16.u32 	%rs2, %r159;
	div.u16 	%rs3, %rs1, %rs2;
	add.s32 	%r155, %r45, %r1;
	cvt.s64.s32 	%rd30, %r155;
	cvta.to.global.u64 	%rd31, %rd8;
	add.s64 	%rd32, %rd31, %rd30;
	st.global.u8 	[%rd32], %rs3;
$L__BB0_52:
	ret;

}


// ===== COMPILED SASS (sm_100) =====

	.target	sm_100

	.elftype	@"ET_EXEC"


//--------------------- .note.nv.tkinfo           --------------------------
	.section	.note.nv.tkinfo,"",@"SHT_NOTE"
	.sectionflags	@"SHF_NOTE_NV_TKINFO"
	.tkinfo
        /*0018*/ 	.word	0x00000002
        /*0030*/ 	.string	""
        /*0030*/ 	.string	"ptxas"
        /*0030*/ 	.string	"Cuda compilation tools, release 13.0, V13.0.88"
        /*0030*/ 	.string	"Build cuda_13.0.r13.0/compiler.36424714_0"
        /*0030*/ 	.string	"-arch sm_100 -m 64 "



//--------------------- .note.nv.cuinfo           --------------------------
	.section	.note.nv.cuinfo,"",@"SHT_NOTE"
	.sectionflags	@"SHF_NOTE_NV_CUINFO"
        /*0018*/ 	.short	0x0002
        /*001a*/ 	.short	0x0064
        /*001c*/ 	.short	0x0082
	.zero		2


//--------------------- .nv.info                  --------------------------
	.section	.nv.info,"",@"SHT_CUDA_INFO"
	.align	4


	//----- nvinfo : EIATTR_REGCOUNT
	.align		4
        /*0000*/ 	.byte	0x04, 0x2f
        /*0002*/ 	.short	(.L_1 - .L_0)
	.align		4
.L_0:
        /*0004*/ 	.word	index@(_Z10blurKernelPhS_ii)
        /*0008*/ 	.word	0x0000001e


	//----- nvinfo : EIATTR_FRAME_SIZE
	.align		4
.L_1:
        /*000c*/ 	.byte	0x04, 0x11
        /*000e*/ 	.short	(.L_3 - .L_2)
	.align		4
.L_2:
        /*0010*/ 	.word	index@($__internal_0_$__cuda_sm20_div_u16)
        /*0014*/ 	.word	0x00000000


	//----- nvinfo : EIATTR_FRAME_SIZE
	.align		4
.L_3:
        /*0018*/ 	.byte	0x04, 0x11
        /*001a*/ 	.short	(.L_5 - .L_4)
	.align		4
.L_4:
        /*001c*/ 	.word	index@(_Z10blurKernelPhS_ii)
        /*0020*/ 	.word	0x00000000


	//----- nvinfo : EIATTR_MIN_STACK_SIZE
	.align		4
.L_5:
        /*0024*/ 	.byte	0x04, 0x12
        /*0026*/ 	.short	(.L_7 - .L_6)
	.align		4
.L_6:
        /*0028*/ 	.word	index@(_Z10blurKernelPhS_ii)
        /*002c*/ 	.word	0x00000000
.L_7:


//--------------------- .nv.compat                --------------------------
	.section	.nv.compat,"",@"SHT_CUDA_COMPAT_INFO"
	.align	4
        /*0000*/ 	.byte	0x02, 0x09, 0x00, 0x00, 0x02, 0x02, 0x01, 0x00, 0x02, 0x05, 0x05, 0x00, 0x03, 0x07, 0x01, 0x01
        /*0010*/ 	.byte	0x02, 0x03, 0x00, 0x00, 0x02, 0x06, 0x01, 0x00, 0x04, 0x0b, 0x08, 0x00, 0x01, 0x00, 0x00, 0x00
        /*0020*/ 	.byte	0x00, 0x00, 0x00, 0x00


//--------------------- .nv.info._Z10blurKernelPhS_ii --------------------------
	.section	.nv.info._Z10blurKernelPhS_ii,"",@"SHT_CUDA_INFO"
	.sectionflags	@""
	.align	4


	//----- nvinfo : EIATTR_CUDA_API_VERSION
	.align		4
        /*0000*/ 	.byte	0x04, 0x37
        /*0002*/ 	.short	(.L_9 - .L_8)
.L_8:
        /*0004*/ 	.word	0x00000082


	//----- nvinfo : EIATTR_KPARAM_INFO
	.align		4
.L_9:
        /*0008*/ 	.byte	0x04, 0x17
        /*000a*/ 	.short	(.L_11 - .L_10)
.L_10:
        /*000c*/ 	.word	0x00000000
        /*0010*/ 	.short	0x0003
        /*0012*/ 	.short	0x0014
        /*0014*/ 	.byte	0x00, 0xf0, 0x11, 0x00


	//----- nvinfo : EIATTR_KPARAM_INFO
	.align		4
.L_11:
        /*0018*/ 	.byte	0x04, 0x17
        /*001a*/ 	.short	(.L_13 - .L_12)
.L_12:
        /*001c*/ 	.word	0x00000000
        /*0020*/ 	.short	0x0002
        /*0022*/ 	.short	0x0010
        /*0024*/ 	.byte	0x00, 0xf0, 0x11, 0x00


	//----- nvinfo : EIATTR_KPARAM_INFO
	.align		4
.L_13:
        /*0028*/ 	.byte	0x04, 0x17
        /*002a*/ 	.short	(.L_15 - .L_14)
.L_14:
        /*002c*/ 	.word	0x00000000
        /*0030*/ 	.short	0x0001
        /*0032*/ 	.short	0x0008
        /*0034*/ 	.byte	0x00, 0xf5, 0x21, 0x00


	//----- nvinfo : EIATTR_KPARAM_INFO
	.align		4
.L_15:
        /*0038*/ 	.byte	0x04, 0x17
        /*003a*/ 	.short	(.L_17 - .L_16)
.L_16:
        /*003c*/ 	.word	0x00000000
        /*0040*/ 	.short	0x0000
        /*0042*/ 	.short	0x0000
        /*0044*/ 	.byte	0x00, 0xf5, 0x21, 0x00


	//----- nvinfo : EIATTR_SPARSE_MMA_MASK
	.align		4
.L_17:
        /*0048*/ 	.byte	0x03, 0x50
        /*004a*/ 	.short	0x0000


	//----- nvinfo : EIATTR_MAXREG_COUNT
	.align		4
        /*004c*/ 	.byte	0x03, 0x1b
        /*004e*/ 	.short	0x00ff


	//----- nvinfo : EIATTR_MERCURY_ISA_VERSION
	.align		4
        /*0050*/ 	.byte	0x03, 0x5f
        /*0052*/ 	.short	0x0101


	//----- nvinfo : EIATTR_VRC_CTA_INIT_COUNT
	.align		4
        /*0054*/ 	.byte	0x02, 0x4a
	.zero		1
	.zero		1


	//----- nvinfo : EIATTR_EXIT_INSTR_OFFSETS
	.align		4
        /*0058*/ 	.byte	0x04, 0x1c
        /*005a*/ 	.short	(.L_19 - .L_18)


	//   ....[0]....
.L_18:
        /*005c*/ 	.word	0x000000c0


	//   ....[1]....
        /*0060*/ 	.word	0x00000ae0


	//----- nvinfo : EIATTR_CRS_STACK_SIZE
	.align		4
.L_19:
        /*0064*/ 	.byte	0x04, 0x1e
        /*0066*/ 	.short	(.L_21 - .L_20)
.L_20:
        /*0068*/ 	.word	0x00000000


	//----- nvinfo : EIATTR_CBANK_PARAM_SIZE
	.align		4
.L_21:
        /*006c*/ 	.byte	0x03, 0x19
        /*006e*/ 	.short	0x0018


	//----- nvinfo : EIATTR_PARAM_CBANK
	.align		4
        /*0070*/ 	.byte	0x04, 0x0a
        /*0072*/ 	.short	(.L_23 - .L_22)
	.align		4
.L_22:
        /*0074*/ 	.word	index@(.nv.constant0._Z10blurKernelPhS_ii)
        /*0078*/ 	.short	0x0380
        /*007a*/ 	.short	0x0018


	//----- nvinfo : EIATTR_SW_WAR
	.align		4
.L_23:
        /*007c*/ 	.byte	0x04, 0x36
        /*007e*/ 	.short	(.L_25 - .L_24)
.L_24:
        /*0080*/ 	.word	0x00000008
.L_25:


//--------------------- .nv.callgraph             --------------------------
	.section	.nv.callgraph,"",@"SHT_CUDA_CALLGRAPH"
	.align	4
	.sectionentsize	8
	.align		4
        /*0000*/ 	.word	0x00000000
	.align		4
        /*0004*/ 	.word	0xffffffff
	.align		4
        /*0008*/ 	.word	0x00000000
	.align		4
        /*000c*/ 	.word	0xfffffffe
	.align		4
        /*0010*/ 	.word	0x00000000
	.align		4
        /*0014*/ 	.word	0xfffffffd
	.align		4
        /*0018*/ 	.word	0x00000000
	.align		4
        /*001c*/ 	.word	0xfffffffc


//--------------------- .text._Z10blurKernelPhS_ii --------------------------
	.section	.text._Z10blurKernelPhS_ii,"ax",@progbits
	.align	128
        .global         _Z10blurKernelPhS_ii
        .type           _Z10blurKernelPhS_ii,@function
        .size           _Z10blurKernelPhS_ii,(.L_x_1 - _Z10blurKernelPhS_ii)
        .other          _Z10blurKernelPhS_ii,@"STO_CUDA_ENTRY STV_DEFAULT"
_Z10blurKernelPhS_ii:
.text._Z10blurKernelPhS_ii:
[----:B------:R-:W-:Y:S01]  /*0000*/  LDC R1, c[0x0][0x37c] ;  /* 0x0000df00ff017b82 */ /* 0x000fe20000000800 */
[----:B------:R-:W0:Y:S07]  /*0010*/  S2R R5, SR_TID.Y ;  /* 0x0000000000057919 */ /* 0x000e2e0000002200 */
[----:B------:R-:W1:Y:S01]  /*0020*/  LDC R0, c[0x0][0x360] ;  /* 0x0000d800ff007b82 */ /* 0x000e620000000800 */
[----:B------:R-:W2:Y:S01]  /*0030*/  LDCU.64 UR6, c[0x0][0x390] ;  /* 0x00007200ff0677ac */ /* 0x000ea20008000a00 */
[----:B------:R-:W1:Y:S06]  /*0040*/  S2R R3, SR_TID.X ;  /* 0x0000000000037919 */ /* 0x000e6c0000002100 */
[----:B------:R-:W0:Y:S08]  /*0050*/  S2UR UR5, SR_CTAID.Y ;  /* 0x00000000000579c3 */ /* 0x000e300000002600 */
[----:B------:R-:W0:Y:S08]  /*0060*/  LDC R14, c[0x0][0x364] ;  /* 0x0000d900ff0e7b82 */ /* 0x000e300000000800 */
[----:B------:R-:W1:Y:S01]  /*0070*/  S2UR UR4, SR_CTAID.X ;  /* 0x00000000000479c3 */ /* 0x000e620000002500 */
[----:B0-----:R-:W-:-:S05]  /*0080*/  IMAD R14, R14, UR5, R5 ;  /* 0x000000050e0e7c24 */ /* 0x001fca000f8e0205 */
[----:B--2---:R-:W-:Y:S01]  /*0090*/  ISETP.GE.AND P0, PT, R14, UR7, PT ;  /* 0x000000070e007c0c */ /* 0x004fe2000bf06270 */
[----:B-1----:R-:W-:-:S05]  /*00a0*/  IMAD R0, R0, UR4, R3 ;  /* 0x0000000400007c24 */ /* 0x002fca000f8e0203 */
[----:B------:R-:W-:-:S13]  /*00b0*/  ISETP.GE.OR P0, PT, R0, UR6, P0 ;  /* 0x0000000600007c0c */ /* 0x000fda0008706670 */
[----:B------:R-:W-:Y:S05]  /*00c0*/  @P0 EXIT ;  /* 0x000000000000094d */ /* 0x000fea0003800000 */
[----:B------:R-:W0:Y:S01]  /*00d0*/  LDCU.64 UR8, c[0x0][0x380] ;  /* 0x00007000ff0877ac */ /* 0x000e220008000a00 */
[----:B------:R-:W-:Y:S01]  /*00e0*/  VIADD R2, R14, 0xfffffffe ;  /* 0xfffffffe0e027836 */ /* 0x000fe20000000000 */
[----:B------:R-:W-:Y:S01]  /*00f0*/  SHF.R.S32.HI R5, RZ, 0x1f, R0 ;  /* 0x0000001fff057819 */ /* 0x000fe20000011400 */
[C---:B------:R-:W-:Y:S01]  /*0100*/  VIADD R3, R0.reuse, 0xfffffffe ;  /* 0xfffffffe00037836 */ /* 0x040fe20000000000 */
[----:B------:R-:W-:Y:S01]  /*0110*/  ISETP.GT.AND P2, PT, R0, UR6, PT ;  /* 0x0000000600007c0c */ /* 0x000fe2000bf44270 */
[C---:B------:R-:W-:Y:S01]  /*0120*/  IMAD R17, R2.reuse, UR6, RZ ;  /* 0x0000000602117c24 */ /* 0x040fe2000f8e02ff */
[----:B------:R-:W-:Y:S01]  /*0130*/  ISETP.GE.AND P5, PT, R2, UR7, PT ;  /* 0x0000000702007c0c */ /* 0x000fe2000bfa6270 */
[----:B------:R-:W1:Y:S01]  /*0140*/  LDCU.64 UR4, c[0x0][0x358] ;  /* 0x00006b00ff0477ac */ /* 0x000e620008000a00 */
[----:B------:R-:W-:Y:S01]  /*0150*/  ISETP.GE.AND P3, PT, R3, UR6, PT ;  /* 0x0000000603007c0c */ /* 0x000fe2000bf66270 */
[----:B------:R-:W-:Y:S01]  /*0160*/  VIADD R21, R17, UR6 ;  /* 0x0000000611157c36 */ /* 0x000fe20008000000 */
[----:B------:R-:W-:-:S02]  /*0170*/  SHF.R.S32.HI R2, RZ, 0x1f, R17 ;  /* 0x0000001fff027819 */ /* 0x000fc40000011411 */
[----:B------:R-:W-:Y:S01]  /*0180*/  ISETP.GT.AND P2, PT, R0, RZ, !P2 ;  /* 0x000000ff0000720c */ /* 0x000fe20005744270 */
[----:B------:R-:W-:Y:S01]  /*0190*/  VIADD R11, R21, UR6 ;  /* 0x00000006150b7c36 */ /* 0x000fe20008000000 */
[----:B------:R-:W-:Y:S02]  /*01a0*/  ISETP.GT.U32.AND P5, PT, R14, 0x1, !P5 ;  /* 0x000000010e00780c */ /* 0x000fe40006fa4070 */
[C---:B------:R-:W-:Y:S01]  /*01b0*/  ISETP.GT.AND P3, PT, R0.reuse, 0x1, !P3 ;  /* 0x000000010000780c */ /* 0x040fe20005f64270 */
[----:B------:R-:W-:Y:S01]  /*01c0*/  VIADD R19, R11, UR6 ;  /* 0x000000060b137c36 */ /* 0x000fe20008000000 */
[----:B0-----:R-:W-:Y:S02]  /*01d0*/  IADD3 R12, P0, P1, R0, UR8, R17 ;  /* 0x00000008000c7c10 */ /* 0x001fe4000f91e011 */
[----:B------:R-:W-:Y:S01]  /*01e0*/  SHF.R.S32.HI R4, RZ, 0x1f, R11 ;  /* 0x0000001fff047819 */ /* 0x000fe2000001140b */
[----:B------:R-:W-:Y:S01]  /*01f0*/  VIADD R15, R19, UR6 ;  /* 0x00000006130f7c36 */ /* 0x000fe20008000000 */
[----:B------:R-:W-:-:S02]  /*0200*/  IADD3.X R13, PT, PT, R5, UR9, R2, P0, P1 ;  /* 0x00000009050d7c10 */ /* 0x000fc400087e2402 */
[--C-:B------:R-:W-:Y:S02]  /*0210*/  SHF.R.S32.HI R2, RZ, 0x1f, R21.reuse ;  /* 0x0000001fff027819 */ /* 0x100fe40000011415 */
[C---:B------:R-:W-:Y:S02]  /*0220*/  IADD3 R6, P0, P1, R0.reuse, UR8, R21 ;  /* 0x0000000800067c10 */ /* 0x040fe4000f91e015 */
[----:B------:R-:W-:Y:S02]  /*0230*/  IADD3 R8, P4, P6, R0, UR8, R11 ;  /* 0x0000000800087c10 */ /* 0x000fe4000fe9e00b */
[C---:B------:R-:W-:Y:S02]  /*0240*/  IADD3.X R7, PT, PT, R5.reuse, UR9, R2, P0, P1 ;  /* 0x0000000905077c10 */ /* 0x040fe400087e2402 */
[----:B------:R-:W-:Y:S02]  /*0250*/  IADD3.X R9, PT, PT, R5, UR9, R4, P4, P6 ;  /* 0x0000000905097c10 */ /* 0x000fe4000a7ec404 */
[----:B------:R-:W-:-:S02]  /*0260*/  SHF.R.S32.HI R4, RZ, 0x1f, R19 ;  /* 0x0000001fff047819 */ /* 0x000fc40000011413 */
[C---:B------:R-:W-:Y:S02]  /*0270*/  IADD3 R2, P1, P6, R0.reuse, UR8, R19 ;  /* 0x0000000800027c10 */ /* 0x040fe4000fe3e013 */
[----:B------:R-:W-:Y:S02]  /*0280*/  PLOP3.LUT P0, PT, P5, P3, PT, 0x80, 0x8 ;  /* 0x000000000008781c */ /* 0x000fe40002f07070 */
[----:B------:R-:W-:Y:S02]  /*0290*/  PLOP3.LUT P4, PT, P5, P2, PT, 0x80, 0x8 ;  /* 0x000000000008781c */ /* 0x000fe40002f85070 */
[----:B------:R-:W-:Y:S02]  /*02a0*/  IADD3.X R3, PT, PT, R5, UR9, R4, P1, P6 ;  /* 0x0000000905037c10 */ /* 0x000fe40008fec404 */
[--C-:B------:R-:W-:Y:S02]  /*02b0*/  SHF.R.S32.HI R10, RZ, 0x1f, R15.reuse ;  /* 0x0000001fff0a7819 */ /* 0x100fe4000001140f */
[----:B------:R-:W-:-:S04]  /*02c0*/  IADD3 R4, P1, P6, R0, UR8, R15 ;  /* 0x0000000800047c10 */ /* 0x000fc8000fe3e00f */
[----:B------:R-:W-:Y:S01]  /*02d0*/  IADD3.X R5, PT, PT, R5, UR9, R10, P1, P6 ;  /* 0x0000000905057c10 */ /* 0x000fe20008fec40a */
[----:B------:R-:W-:Y:S01]  /*02e0*/  IMAD.MOV.U32 R10, RZ, RZ, RZ ;  /* 0x000000ffff0a7224 */ /* 0x000fe200078e00ff */
[C---:B------:R-:W-:Y:S01]  /*02f0*/  ISETP.LT.OR P6, PT, R0.reuse, RZ, !P5 ;  /* 0x000000ff0000720c */ /* 0x040fe20006fc1670 */
[----:B-1----:R-:W2:Y:S04]  /*0300*/  @P4 LDG.E.U8 R23, desc[UR4][R12.64+-0x1] ;  /* 0xffffff040c174981 */ /* 0x002ea8000c1e1100 */
[----:B------:R-:W2:Y:S08]  /*0310*/  @P0 LDG.E.U8 R10, desc[UR4][R12.64+-0x2] ;  /* 0xfffffe040c0a0981 */ /* 0x000eb0000c1e1100 */
[----:B------:R-:W-:-:S05]  /*0320*/  @!P6 IMAD.IADD R17, R0, 0x1, R17 ;  /* 0x000000010011e824 */ /* 0x000fca00078e0211 */
[----:B------:R-:W-:-:S04]  /*0330*/  @!P6 IADD3 R16, P1, PT, R17, UR8, RZ ;  /* 0x000000081110ec10 */ /* 0x000fc8000ff3e0ff */
[----:B------:R-:W-:-:S06]  /*0340*/  @!P6 LEA.HI.X.SX32 R17, R17, UR9, 0x1, P1 ;  /* 0x000000091111ec11 */ /* 0x000fcc00088f0eff */
[----:B------:R0:W3:Y:S01]  /*0350*/  @!P6 LDG.E.U8 R17, desc[UR4][R16.64] ;  /* 0x000000041011e981 */ /* 0x0000e2000c1e1100 */
[C---:B------:R-:W-:Y:S02]  /*0360*/  VIADD R20, R0.reuse, 0x1 ;  /* 0x0000000100147836 */ /* 0x040fe40000000000 */
[----:B------:R-:W-:-:S03]  /*0370*/  VIADD R22, R0, 0x2 ;  /* 0x0000000200167836 */ /* 0x000fc60000000000 */
[----:B------:R-:W-:Y:S01]  /*0380*/  ISETP.GE.AND P1, PT, R20, UR6, PT ;  /* 0x0000000614007c0c */ /* 0x000fe2000bf26270 */
[----:B------:R-:W-:Y:S02]  /*0390*/  IMAD.MOV.U32 R18, RZ, RZ, RZ ;  /* 0x000000ffff127224 */ /* 0x000fe400078e00ff */
[----:B------:R-:W-:Y:S01]  /*03a0*/  @P0 IMAD.MOV.U32 R18, RZ, RZ, 0x1 ;  /* 0x00000001ff120424 */ /* 0x000fe200078e00ff */
[----:B------:R-:W-:Y:S02]  /*03b0*/  ISETP.GE.AND P0, PT, R22, UR6, PT ;  /* 0x0000000616007c0c */ /* 0x000fe4000bf06270 */
[----:B------:R-:W-:Y:S01]  /*03c0*/  ISETP.GT.AND P1, PT, R0, -0x2, !P1 ;  /* 0xfffffffe0000780c */ /* 0x000fe20004f24270 */
[----:B------:R-:W-:Y:S01]  /*03d0*/  @P4 VIADD R18, R18, 0x1 ;  /* 0x0000000112124836 */ /* 0x000fe20000000000 */
[----:B------:R-:W-:Y:S02]  /*03e0*/  ISETP.GT.AND P0, PT, R0, -0x3, !P0 ;  /* 0xfffffffd0000780c */ /* 0x000fe40004704270 */
[----:B0-----:R-:W-:Y:S01]  /*03f0*/  IADD3 R16, PT, PT, R14, -0x1, RZ ;  /* 0xffffffff0e107810 */ /* 0x001fe20007ffe0ff */
[----:B------:R-:W-:-:S02]  /*0400*/  @!P6 VIADD R18, R18, 0x1 ;  /* 0x000000011212e836 */ /* 0x000fc40000000000 */
[----:B--2---:R-:W-:Y:S01]  /*0410*/  @P4 IMAD.IADD R10, R10, 0x1, R23 ;  /* 0x000000010a0a4824 */ /* 0x004fe200078e0217 */
[----:B------:R-:W-:Y:S02]  /*0420*/  PLOP3.LUT P4, PT, P5, P1, PT, 0x80, 0x8 ;  /* 0x000000000008781c */ /* 0x000fe40002f83070 */
[----:B------:R-:W-:-:S11]  /*0430*/  PLOP3.LUT P5, PT, P5, P0, PT, 0x80, 0x8 ;  /* 0x000000000008781c */ /* 0x000fd60002fa1070 */
[----:B------:R-:W2:Y:S04]  /*0440*/  @P4 LDG.E.U8 R23, desc[UR4][R12.64+0x1] ;  /* 0x000001040c174981 */ /* 0x000ea8000c1e1100 */
[----:B------:R-:W4:Y:S01]  /*0450*/  @P5 LDG.E.U8 R25, desc[UR4][R12.64+0x2] ;  /* 0x000002040c195981 */ /* 0x000f22000c1e1100 */
[----:B---3--:R-:W-:Y:S01]  /*0460*/  @!P6 IMAD.IADD R10, R10, 0x1, R17 ;  /* 0x000000010a0ae824 */ /* 0x008fe200078e0211 */
[----:B------:R-:W-:-:S13]  /*0470*/  ISETP.GE.U32.OR P6, PT, R16, UR7, !P3 ;  /* 0x0000000710007c0c */ /* 0x000fda000dfc6470 */
[----:B------:R-:W3:Y:S01]  /*0480*/  @!P6 LDG.E.U8 R17, desc[UR4][R6.64+-0x2] ;  /* 0xfffffe040611e981 */ /* 0x000ee2000c1e1100 */
[----:B------:R-:W-:-:S04]  /*0490*/  @P4 VIADD R18, R18, 0x1 ;  /* 0x0000000112124836 */ /* 0x000fc80000000000 */
[----:B------:R-:W-:-:S04]  /*04a0*/  @P5 VIADD R18, R18, 0x1 ;  /* 0x0000000112125836 */ /* 0x000fc80000000000 */
[----:B------:R-:W-:Y:S02]  /*04b0*/  @!P6 VIADD R18, R18, 0x1 ;  /* 0x000000011212e836 */ /* 0x000fe40000000000 */
[----:B--2---:R-:W-:Y:S01]  /*04c0*/  @P4 IMAD.IADD R10, R10, 0x1, R23 ;  /* 0x000000010a0a4824 */ /* 0x004fe200078e0217 */
[----:B------:R-:W-:Y:S01]  /*04d0*/  ISETP.GE.AND P4, PT, R0, RZ, PT ;  /* 0x000000ff0000720c */ /* 0x000fe20003f86270 */
[----:B------:R-:W2:Y:S02]  /*04e0*/  @P2 LDG.E.U8 R23, desc[UR4][R8.64+-0x1] ;  /* 0xffffff0408172981 */ /* 0x000ea4000c1e1100 */
[----:B----4-:R-:W-:Y:S01]  /*04f0*/  @P5 IMAD.IADD R10, R10, 0x1, R25 ;  /* 0x000000010a0a5824 */ /* 0x010fe200078e0219 */
[----:B------:R-:W-:Y:S01]  /*0500*/  ISETP.GE.U32.OR P5, PT, R16, UR7, !P4 ;  /* 0x0000000710007c0c */ /* 0x000fe2000e7a6470 */
[----:B------:R-:W4:-:S12]  /*0510*/  @P1 LDG.E.U8 R25, desc[UR4][R8.64+0x1] ;  /* 0x0000010408191981 */ /* 0x000f18000c1e1100 */
[----:B------:R-:W-:Y:S02]  /*0520*/  @!P5 IMAD.IADD R21, R0, 0x1, R21 ;  /* 0x000000010015d824 */ /* 0x000fe400078e0215 */
[----:B---3--:R-:W-:-:S03]  /*0530*/  @!P6 IMAD.IADD R10, R10, 0x1, R17 ;  /* 0x000000010a0ae824 */ /* 0x008fc600078e0211 */
[----:B------:R-:W-:-:S04]  /*0540*/  @!P5 IADD3 R12, P6, PT, R21, UR8, RZ ;  /* 0x00000008150cdc10 */ /* 0x000fc8000ffde0ff */
[----:B------:R-:W-:Y:S02]  /*0550*/  @!P5 LEA.HI.X.SX32 R13, R21, UR9, 0x1, P6 ;  /* 0x00000009150ddc11 */ /* 0x000fe4000b0f0eff */
[----:B------:R-:W-:-:S04]  /*0560*/  ISETP.GE.U32.OR P6, PT, R16, UR7, !P2 ;  /* 0x0000000710007c0c */ /* 0x000fc8000d7c6470 */
[----:B------:R-:W3:Y:S09]  /*0570*/  @!P5 LDG.E.U8 R13, desc[UR4][R12.64] ;  /* 0x000000040c0dd981 */ /* 0x000ef2000c1e1100 */
[----:B------:R-:W5:Y:S01]  /*0580*/  @!P6 LDG.E.U8 R17, desc[UR4][R6.64+-0x1] ;  /* 0xffffff040611e981 */ /* 0x000f62000c1e1100 */
[----:B------:R-:W-:-:S02]  /*0590*/  @!P6 VIADD R18, R18, 0x1 ;  /* 0x000000011212e836 */ /* 0x000fc40000000000 */
[----:B-----5:R-:W-:Y:S01]  /*05a0*/  @!P6 IMAD.IADD R10, R10, 0x1, R17 ;  /* 0x000000010a0ae824 */ /* 0x020fe200078e0211 */
[----:B------:R-:W-:-:S13]  /*05b0*/  ISETP.GE.U32.OR P6, PT, R16, UR7, !P1 ;  /* 0x0000000710007c0c */ /* 0x000fda000cfc6470 */
[----:B------:R-:W5:Y:S01]  /*05c0*/  @!P6 LDG.E.U8 R17, desc[UR4][R6.64+0x1] ;  /* 0x000001040611e981 */ /* 0x000f62000c1e1100 */
[----:B---3--:R-:W-:Y:S01]  /*05d0*/  @!P5 IADD3 R10, PT, PT, R10, R13, RZ ;  /* 0x0000000d0a0ad210 */ /* 0x008fe20007ffe0ff */
[----:B------:R-:W-:Y:S01]  /*05e0*/  @!P5 VIADD R18, R18, 0x1 ;  /* 0x000000011212d836 */ /* 0x000fe20000000000 */
[----:B------:R-:W-:Y:S01]  /*05f0*/  ISETP.GE.U32.OR P5, PT, R16, UR7, !P0 ;  /* 0x0000000710007c0c */ /* 0x000fe2000c7a6470 */
[----:B------:R-:W-:Y:S02]  /*0600*/  @P4 IMAD.IADD R20, R0, 0x1, R11 ;  /* 0x0000000100144824 */ /* 0x000fe400078e020b */
[----:B------:R-:W-:Y:S02]  /*0610*/  @!P6 VIADD R18, R18, 0x1 ;  /* 0x000000011212e836 */ /* 0x000fe40000000000 */
[----:B------:R-:W-:-:S08]  /*0620*/  VIADD R16, R14, 0x1 ;  /* 0x000000010e107836 */ /* 0x000fd00000000000 */
[----:B------:R-:W3:Y:S04]  /*0630*/  @!P5 LDG.E.U8 R21, desc[UR4][R6.64+0x2] ;  /* 0x000002040615d981 */ /* 0x000ee8000c1e1100 */
[----:B------:R-:W4:Y:S01]  /*0640*/  @P0 LDG.E.U8 R7, desc[UR4][R8.64+0x2] ;  /* 0x0000020408070981 */ /* 0x000f22000c1e1100 */
[----:B-----5:R-:W-:Y:S01]  /*0650*/  @!P6 IMAD.IADD R10, R10, 0x1, R17 ;  /* 0x000000010a0ae824 */ /* 0x020fe200078e0211 */
[C---:B------:R-:W-:Y:S02]  /*0660*/  @P4 IADD3 R12, P6, PT, R20.reuse, UR8, RZ ;  /* 0x00000008140c4c10 */ /* 0x040fe4000ffde0ff */
[----:B------:R-:W5:Y:S02]  /*0670*/  @P3 LDG.E.U8 R17, desc[UR4][R8.64+-0x2] ;  /* 0xfffffe0408113981 */ /* 0x000f64000c1e1100 */
[----:B------:R-:W-:-:S02]  /*0680*/  @P4 LEA.HI.X.SX32 R13, R20, UR9, 0x1, P6 ;  /* 0x00000009140d4c11 */ /* 0x000fc4000b0f0eff */
[----:B------:R-:W-:-:S04]  /*0690*/  ISETP.GE.U32.OR P6, PT, R16, UR7, !P3 ;  /* 0x0000000710007c0c */ /* 0x000fc8000dfc6470 */
[----:B------:R-:W4:Y:S09]  /*06a0*/  @P4 LDG.E.U8 R13, desc[UR4][R12.64] ;  /* 0x000000040c0d4981 */ /* 0x000f32000c1e1100 */
[----:B------:R-:W4:Y:S01]  /*06b0*/  @!P6 LDG.E.U8 R27, desc[UR4][R2.64+-0x2] ;  /* 0xfffffe04021be981 */ /* 0x000f22000c1e1100 */
[----:B---3--:R-:W-:-:S02]  /*06c0*/  @!P5 IMAD.IADD R10, R10, 0x1, R21 ;  /* 0x000000010a0ad824 */ /* 0x008fc400078e0215 */
[----:B------:R-:W-:Y:S01]  /*06d0*/  @!P5 VIADD R18, R18, 0x1 ;  /* 0x000000011212d836 */ /* 0x000fe20000000000 */
[----:B------:R-:W-:-:S03]  /*06e0*/  ISETP.GE.U32.OR P5, PT, R16, UR7, !P4 ;  /* 0x0000000710007c0c */ /* 0x000fc6000e7a6470 */
[----:B------:R-:W-:-:S04]  /*06f0*/  @P3 VIADD R18, R18, 0x1 ;  /* 0x0000000112123836 */ /* 0x000fc80000000000 */
[----:B------:R-:W-:-:S04]  /*0700*/  @P2 VIADD R18, R18, 0x1 ;  /* 0x0000000112122836 */ /* 0x000fc80000000000 */
[----:B------:R-:W-:-:S04]  /*0710*/  @P4 VIADD R18, R18, 0x1 ;  /* 0x0000000112124836 */ /* 0x000fc80000000000 */
[----:B------:R-:W-:Y:S02]  /*0720*/  @P1 VIADD R18, R18, 0x1 ;  /* 0x0000000112121836 */ /* 0x000fe40000000000 */
[----:B------:R-:W-:Y:S02]  /*0730*/  @!P5 IMAD.IADD R19, R0, 0x1, R19 ;  /* 0x000000010013d824 */ /* 0x000fe400078e0213 */
[----:B------:R-:W-:-:S04]  /*0740*/  @P0 VIADD R18, R18, 0x1 ;  /* 0x0000000112120836 */ /* 0x000fc80000000000 */
[----:B------:R-:W-:Y:S02]  /*0750*/  @!P6 VIADD R18, R18, 0x1 ;  /* 0x000000011212e836 */ /* 0x000fe40000000000 */
[----:B-----5:R-:W-:-:S04]  /*0760*/  @P3 IMAD.IADD R10, R10, 0x1, R17 ;  /* 0x000000010a0a3824 */ /* 0x020fc800078e0211 */
[----:B--2---:R-:W-:-:S05]  /*0770*/  @P2 IMAD.IADD R10, R10, 0x1, R23 ;  /* 0x000000010a0a2824 */ /* 0x004fca00078e0217 */
[----:B----4-:R-:W-:-:S05]  /*0780*/  @P4 IADD3 R10, PT, PT, R10, R13, RZ ;  /* 0x0000000d0a0a4210 */ /* 0x010fca0007ffe0ff */
[----:B------:R-:W-:-:S04]  /*0790*/  @P1 IMAD.IADD R10, R10, 0x1, R25 ;  /* 0x000000010a0a1824 */ /* 0x000fc800078e0219 */
[----:B------:R-:W-:-:S04]  /*07a0*/  @P0 IMAD.IADD R10, R10, 0x1, R7 ;  /* 0x000000010a0a0824 */ /* 0x000fc800078e0207 */
[----:B------:R-:W-:Y:S01]  /*07b0*/  @!P6 IMAD.IADD R10, R10, 0x1, R27 ;  /* 0x000000010a0ae824 */ /* 0x000fe200078e021b */
[----:B------:R-:W-:-:S04]  /*07c0*/  @!P5 IADD3 R6, P6, PT, R19, UR8, RZ ;  /* 0x000000081306dc10 */ /* 0x000fc8000ffde0ff */
[----:B------:R-:W-:Y:S02]  /*07d0*/  @!P5 LEA.HI.X.SX32 R7, R19, UR9, 0x1, P6 ;  /* 0x000000091307dc11 */ /* 0x000fe4000b0f0eff */
[----:B------:R-:W-:-:S04]  /*07e0*/  ISETP.GE.U32.OR P6, PT, R16, UR7, !P2 ;  /* 0x0000000710007c0c */ /* 0x000fc8000d7c6470 */
[----:B------:R-:W2:Y:S09]  /*07f0*/  @!P5 LDG.E.U8 R7, desc[UR4][R6.64] ;  /* 0x000000040607d981 */ /* 0x000eb2000c1e1100 */
[----:B------:R-:W3:Y:S01]  /*0800*/  @!P6 LDG.E.U8 R9, desc[UR4][R2.64+-0x1] ;  /* 0xffffff040209e981 */ /* 0x000ee2000c1e1100 */
[----:B------:R-:W-:-:S05]  /*0810*/  VIADD R14, R14, 0x2 ;  /* 0x000000020e0e7836 */ /* 0x000fca0000000000 */
[----:B------:R-:W-:Y:S01]  /*0820*/  ISETP.GE.U32.OR P4, PT, R14, UR7, !P4 ;  /* 0x000000070e007c0c */ /* 0x000fe2000e786470 */
[----:B------:R-:W-:-:S04]  /*0830*/  @!P6 VIADD R18, R18, 0x1 ;  /* 0x000000011212e836 */ /* 0x000fc80000000000 */
[----:B------:R-:W-:-:S08]  /*0840*/  @!P5 VIADD R18, R18, 0x1 ;  /* 0x000000011212d836 */ /* 0x000fd00000000000 */
[----:B------:R-:W-:Y:S02]  /*0850*/  @!P4 IADD3 R15, PT, PT, R0, R15, RZ ;  /* 0x0000000f000fc210 */ /* 0x000fe40007ffe0ff */
[C---:B------:R-:W-:Y:S02]  /*0860*/  ISETP.GE.U32.OR P3, PT, R14.reuse, UR7, !P3 ;  /* 0x000000070e007c0c */ /* 0x040fe4000df66470 */
[----:B------:R-:W-:-:S13]  /*0870*/  ISETP.GE.U32.OR P2, PT, R14, UR7, !P2 ;  /* 0x000000070e007c0c */ /* 0x000fda000d746470 */
[----:B------:R-:W4:Y:S01]  /*0880*/  @!P2 LDG.E.U8 R17, desc[UR4][R4.64+-0x1] ;  /* 0xffffff040411a981 */ /* 0x000f22000c1e1100 */
[----:B---3--:R-:W-:Y:S01]  /*0890*/  @!P6 IMAD.IADD R10, R10, 0x1, R9 ;  /* 0x000000010a0ae824 */ /* 0x008fe200078e0209 */
[----:B------:R-:W-:-:S03]  /*08a0*/  ISETP.GE.U32.OR P6, PT, R16, UR7, !P1 ;  /* 0x0000000710007c0c */ /* 0x000fc6000cfc6470 */
[----:B--2---:R-:W-:Y:S01]  /*08b0*/  @!P5 IMAD.IADD R10, R10, 0x1, R7 ;  /* 0x000000010a0ad824 */ /* 0x004fe200078e0207 */
[----:B------:R-:W-:-:S04]  /*08c0*/  @!P4 IADD3 R8, P5, PT, R15, UR8, RZ ;  /* 0x000000080f08cc10 */ /* 0x000fc8000ffbe0ff */
[----:B------:R-:W-:Y:S02]  /*08d0*/  @!P4 LEA.HI.X.SX32 R9, R15, UR9, 0x1, P5 ;  /* 0x000000090f09cc11 */ /* 0x000fe4000a8f0eff */
[----:B------:R-:W-:Y:S01]  /*08e0*/  ISETP.GE.U32.OR P5, PT, R16, UR7, !P0 ;  /* 0x0000000710007c0c */ /* 0x000fe2000c7a6470 */
[----:B------:R-:W2:Y:S04]  /*08f0*/  @!P3 LDG.E.U8 R15, desc[UR4][R4.64+-0x2] ;  /* 0xfffffe04040fb981 */ /* 0x000ea8000c1e1100 */
[----:B------:R-:W3:Y:S01]  /*0900*/  @!P6 LDG.E.U8 R7, desc[UR4][R2.64+0x1] ;  /* 0x000001040207e981 */ /* 0x000ee2000c1e1100 */
[----:B------:R-:W-:-:S03]  /*0910*/  ISETP.GE.U32.OR P1, PT, R14, UR7, !P1 ;  /* 0x000000070e007c0c */ /* 0x000fc6000cf26470 */
[----:B------:R-:W5:Y:S04]  /*0920*/  @!P4 LDG.E.U8 R9, desc[UR4][R8.64] ;  /* 0x000000040809c981 */ /* 0x000f68000c1e1100 */
[----:B------:R-:W4:Y:S01]  /*0930*/  @!P5 LDG.E.U8 R13, desc[UR4][R2.64+0x2] ;  /* 0x00000204020dd981 */ /* 0x000f22000c1e1100 */
[----:B------:R-:W-:-:S05]  /*0940*/  ISETP.GE.U32.OR P0, PT, R14, UR7, !P0 ;  /* 0x000000070e007c0c */ /* 0x000fca000c706470 */
[----:B------:R-:W5:Y:S08]  /*0950*/  @!P1 LDG.E.U8 R19, desc[UR4][R4.64+0x1] ;  /* 0x0000010404139981 */ /* 0x000f70000c1e1100 */
[----:B------:R-:W5:Y:S01]  /*0960*/  @!P0 LDG.E.U8 R21, desc[UR4][R4.64+0x2] ;  /* 0x0000020404158981 */ /* 0x000f62000c1e1100 */
[----:B------:R-:W-:-:S04]  /*0970*/  @!P6 VIADD R18, R18, 0x1 ;  /* 0x000000011212e836 */ /* 0x000fc80000000000 */
[----:B------:R-:W-:-:S04]  /*0980*/  @!P5 VIADD R18, R18, 0x1 ;  /* 0x000000011212d836 */ /* 0x000fc80000000000 */
[----:B------:R-:W-:-:S04]  /*0990*/  @!P3 VIADD R18, R18, 0x1 ;  /* 0x000000011212b836 */ /* 0x000fc80000000000 */
[----:B------:R-:W-:-:S04]  /*09a0*/  @!P2 VIADD R18, R18, 0x1 ;  /* 0x000000011212a836 */ /* 0x000fc80000000000 */
[----:B------:R-:W-:-:S04]  /*09b0*/  @!P4 VIADD R18, R18, 0x1 ;  /* 0x000000011212c836 */ /* 0x000fc80000000000 */
[----:B------:R-:W-:-:S04]  /*09c0*/  @!P1 VIADD R18, R18, 0x1 ;  /* 0x0000000112129836 */ /* 0x000fc80000000000 */
[----:B------:R-:W-:-:S05]  /*09d0*/  @!P0 VIADD R18, R18, 0x1 ;  /* 0x0000000112128836 */ /* 0x000fca0000000000 */
[----:B------:R-:W-:Y:S01]  /*09e0*/  LOP3.LUT R18, R18, 0xffff, RZ, 0xc0, !PT ;  /* 0x0000ffff12127812 */ /* 0x000fe200078ec0ff */
[----:B---3--:R-:W-:-:S04]  /*09f0*/  @!P6 IMAD.IADD R10, R10, 0x1, R7 ;  /* 0x000000010a0ae824 */ /* 0x008fc800078e0207 */
[----:B----4-:R-:W-:-:S04]  /*0a00*/  @!P5 IMAD.IADD R10, R10, 0x1, R13 ;  /* 0x000000010a0ad824 */ /* 0x010fc800078e020d */
[----:B--2---:R-:W-:-:S04]  /*0a10*/  @!P3 IMAD.IADD R10, R10, 0x1, R15 ;  /* 0x000000010a0ab824 */ /* 0x004fc800078e020f */
[----:B------:R-:W-:-:S05]  /*0a20*/  @!P2 IMAD.IADD R10, R10, 0x1, R17 ;  /* 0x000000010a0aa824 */ /* 0x000fca00078e0211 */
[----:B-----5:R-:W-:-:S05]  /*0a30*/  @!P4 IADD3 R10, PT, PT, R10, R9, RZ ;  /* 0x000000090a0ac210 */ /* 0x020fca0007ffe0ff */
[----:B------:R-:W-:-:S04]  /*0a40*/  @!P1 IMAD.IADD R10, R10, 0x1, R19 ;  /* 0x000000010a0a9824 */ /* 0x000fc800078e0213 */
[----:B------:R-:W-:-:S05]  /*0a50*/  @!P0 IMAD.IADD R10, R10, 0x1, R21 ;  /* 0x000000010a0a8824 */ /* 0x000fca00078e0215 */
[----:B------:R-:W-:Y:S02]  /*0a60*/  LOP3.LUT R10, R10, 0xffff, RZ, 0xc0, !PT ;  /* 0x0000ffff0a0a7812 */ /* 0x000fe400078ec0ff */
[----:B------:R-:W-:-:S07]  /*0a70*/  MOV R6, 0xa90 ;  /* 0x00000a9000067802 */ /* 0x000fce0000000f00 */
[----:B------:R-:W-:Y:S05]  /*0a80*/  CALL.REL.NOINC `($__internal_0_$__cuda_sm20_div_u16) ;  /* 0x0000000000187944 */ /* 0x000fea0003c00000 */
[----:B------:R-:W0:Y:S01]  /*0a90*/  LDCU.64 UR6, c[0x0][0x388] ;  /* 0x00007100ff0677ac */ /* 0x000e220008000a00 */
[----:B------:R-:W-:-:S05]  /*0aa0*/  IMAD.IADD R0, R0, 0x1, R11 ;  /* 0x0000000100007824 */ /* 0x000fca00078e020b */
[----:B0-----:R-:W-:-:S04]  /*0ab0*/  IADD3 R2, P0, PT, R0, UR6, RZ ;  /* 0x0000000600027c10 */ /* 0x001fc8000ff1e0ff */
[----:B------:R-:W-:-:S05]  /*0ac0*/  LEA.HI.X.SX32 R3, R0, UR7, 0x1, P0 ;  /* 0x0000000700037c11 */ /* 0x000fca00080f0eff */
[----:B------:R-:W-:Y:S01]  /*0ad0*/  STG.E.U8 desc[UR4][R2.64], R7 ;  /* 0x0000000702007986 */ /* 0x000fe2000c101104 */
[----:B------:R-:W-:Y:S05]  /*0ae0*/  EXIT ;  /* 0x000000000000794d */ /* 0x000fea0003800000 */
        .weak           $__internal_0_$__cuda_sm20_div_u16
        .type           $__internal_0_$__cuda_sm20_div_u16,@function
        .size           $__internal_0_$__cuda_sm20_div_u16,(.L_x_1 - $__internal_0_$__cuda_sm20_div_u16)
$__internal_0_$__cuda_sm20_div_u16:
[----:B------:R-:W0:Y:S01]  /*0af0*/  I2F.U16 R2, R18 ;  /* 0x0000001200027306 */ /* 0x000e220000101000 */
[----:B------:R-:W-:Y:S01]  /*0b00*/  IMAD.MOV.U32 R3, RZ, RZ, 0x4b800000 ;  /* 0x4b800000ff037424 */ /* 0x000fe200078e00ff */
[C---:B0-----:R-:W-:Y:S02]  /*0b10*/  FSETP.GEU.AND P1, PT, |R2|.reuse, 1.175494350822287508e-38, PT ;  /* 0x008000000200780b */ /* 0x041fe40003f2e200 */
[----:B------:R-:W-:Y:S02]  /*0b20*/  FSETP.GT.AND P0, PT, |R2|, 8.50705917302346158658e+37, PT ;  /* 0x7e8000000200780b */ /* 0x000fe40003f04200 */
[----:B------:R-:W-:-:S04]  /*0b30*/  FSEL R3, R3, 1, !P1 ;  /* 0x3f80000003037808 */ /* 0x000fc80004800000 */
[----:B------:R-:W-:Y:S02]  /*0b40*/  FSEL R3, R3, 0.25, !P0 ;  /* 0x3e80000003037808 */ /* 0x000fe40004000000 */
[----:B------:R-:W-:-:S03]  /*0b50*/  ISETP.NE.U32.AND P0, PT, R18, RZ, PT ;  /* 0x000000ff1200720c */ /* 0x000fc60003f05070 */
[----:B------:R-:W-:Y:S01]  /*0b60*/  FMUL R4, R2, R3 ;  /* 0x0000000302047220 */ /* 0x000fe20000400000 */
[----:B------:R-:W-:-:S04]  /*0b70*/  LOP3.LUT R2, R10, 0xffff, RZ, 0xc0, !PT ;  /* 0x0000ffff0a027812 */ /* 0x000fc800078ec0ff */
[----:B------:R-:W-:Y:S01]  /*0b80*/  I2FP.F32.U32.RZ R2, R2 ;  /* 0x0000000200027245 */ /* 0x000fe2000020d000 */
[----:B------:R-:W0:Y:S02]  /*0b90*/  MUFU.RCP R4, R4 ;  /* 0x0000000400047308 */ /* 0x000e240000001000 */
[----:B0-----:R-:W-:-:S04]  /*0ba0*/  FMUL R3, R3, R4 ;  /* 0x0000000403037220 */ /* 0x001fc80000400000 */
[----:B------:R-:W-:-:S04]  /*0bb0*/  VIADD R3, R3, 0x2 ;  /* 0x0000000203037836 */ /* 0x000fc80000000000 */
[----:B------:R-:W-:Y:S01]  /*0bc0*/  FMUL.RZ R5, R2, R3 ;  /* 0x0000000302057220 */ /* 0x000fe2000040c000 */
[----:B------:R-:W-:Y:S02]  /*0bd0*/  IMAD.MOV.U32 R2, RZ, RZ, R6 ;  /* 0x000000ffff027224 */ /* 0x000fe400078e0006 */
[----:B------:R-:W-:-:S03]  /*0be0*/  IMAD.MOV.U32 R3, RZ, RZ, 0x0 ;  /* 0x00000000ff037424 */ /* 0x000fc600078e00ff */
[----:B------:R-:W0:Y:S02]  /*0bf0*/  F2I.U32.TRUNC.NTZ R5, R5 ;  /* 0x0000000500057305 */ /* 0x000e24000020f000 */
[----:B0-----:R-:W-:Y:S01]  /*0c00*/  LOP3.LUT R7, R5, 0xffff, RZ, 0xc0, !PT ;  /* 0x0000ffff05077812 */ /* 0x001fe200078ec0ff */
[----:B------:R-:W-:Y:S01]  /*0c10*/  @!P0 IMAD.MOV.U32 R7, RZ, RZ, -0x1 ;  /* 0xffffffffff078424 */ /* 0x000fe200078e00ff */
[----:B------:R-:W-:Y:S06]  /*0c20*/  RET.REL.NODEC R2 `(_Z10blurKernelPhS_ii) ;  /* 0xfffffff002f47950 */ /* 0x000fec0003c3ffff */
.L_x_0:
[----:B------:R-:W-:-:S00]  /*0c30*/  BRA `(.L_x_0) ;  /* 0xfffffffc00fc7947 */ /* 0x000fc0000383ffff */
[----:B------:R-:W-:-:S00]  /*0c40*/  NOP ;  /* 0x0000000000007918 */ /* 0x000fc00000000000 */
        /* <DEDUP_REMOVED lines=11> */
.L_x_1:


//--------------------- .nv.shared.reserved.0     --------------------------
	.section	.nv.shared.reserved.0,"aw",@nobits
	.weak		__nv_reservedSMEM_offset_0_alias
	.size		__nv_reservedSMEM_offset_0_alias, 0, 64
	.other		__nv_reservedSMEM_offset_0_alias,@"STO_CUDA_RESERVED_SHARED STV_DEFAULT"
__nv_reservedSMEM_offset_0_alias:
	.zero		0
	.zero		64


//--------------------- .nv.constant0._Z10blurKernelPhS_ii --------------------------
	.section	.nv.constant0._Z10blurKernelPhS_ii,"a",@progbits
	.sectionflags	@""
	.align	4
.nv.constant0._Z10blurKernelPhS_ii:
	.zero		920


//--------------------- SYMBOLS --------------------------

	.type		.nv.reservedSmem.offset0,@object
	.size		.nv.reservedSmem.offset0,0x4
